	.headerflags	@"EF_CUDA_TEXMODE_UNIFIED EF_CUDA_64BIT_ADDRESS EF_CUDA_ACCELERATORS EF_CUDA_SM90 EF_CUDA_VIRTUAL_SM(EF_CUDA_SM90)"
	.elftype	@"ET_EXEC"


//--------------------- .nv.info                  --------------------------
	.section	.nv.info,"",@"SHT_CUDA_INFO"
	.align	4


	//----- nvinfo : EIATTR_REGCOUNT
	.align		4
        /*0000*/ 	.byte	0x04, 0x2f
        /*0002*/ 	.short	(.L_3 - .L_2)
	.align		4
.L_2:
        /*0004*/ 	.word	index@(triton_per_fused_clamp_min_div_linalg_vector_norm_1)
        /*0008*/ 	.word	0x00000011


	//----- nvinfo : EIATTR_MIN_STACK_SIZE
	.align		4
.L_3:
        /*000c*/ 	.byte	0x04, 0x12
        /*000e*/ 	.short	(.L_5 - .L_4)
	.align		4
.L_4:
        /*0010*/ 	.word	index@(triton_per_fused_clamp_min_div_linalg_vector_norm_1)
        /*0014*/ 	.word	0x00000000


	//----- nvinfo : EIATTR_FRAME_SIZE
	.align		4
.L_5:
        /*0018*/ 	.byte	0x04, 0x11
        /*001a*/ 	.short	(.L_7 - .L_6)
	.align		4
.L_6:
        /*001c*/ 	.word	index@(triton_per_fused_clamp_min_div_linalg_vector_norm_1)
        /*0020*/ 	.word	0x00000000


	//----- nvinfo : EIATTR_MIN_STACK_SIZE
	.align		4
.L_7:
        /*0024*/ 	.byte	0x04, 0x12
        /*0026*/ 	.short	(.L_9 - .L_8)
	.align		4
.L_8:
        /*0028*/ 	.word	index@(triton_per_fused_clamp_min_div_linalg_vector_norm_1)
        /*002c*/ 	.word	0x00000000
.L_9:


//--------------------- .nv.info.triton_per_fused_clamp_min_div_linalg_vector_norm_1 --------------------------
	.section	.nv.info.triton_per_fused_clamp_min_div_linalg_vector_norm_1,"",@"SHT_CUDA_INFO"
	.sectionflags	@""
	.align	4


	//----- nvinfo : EIATTR_CUDA_API_VERSION
	.align		4
        /*0000*/ 	.byte	0x04, 0x37
        /*0002*/ 	.short	(.L_11 - .L_10)
.L_10:
        /*0004*/ 	.word	0x0000007c


	//----- nvinfo : EIATTR_KPARAM_INFO
	.align		4
.L_11:
        /*0008*/ 	.byte	0x04, 0x17
        /*000a*/ 	.short	(.L_13 - .L_12)
.L_12:
        /*000c*/ 	.word	0x00000000
        /*0010*/ 	.short	0x0004
        /*0012*/ 	.short	0x001c
        /*0014*/ 	.byte	0x00, 0xf0, 0x11, 0x00


	//----- nvinfo : EIATTR_KPARAM_INFO
	.align		4
.L_13:
        /*0018*/ 	.byte	0x04, 0x17
        /*001a*/ 	.short	(.L_15 - .L_14)
.L_14:
        /*001c*/ 	.word	0x00000000
        /*0020*/ 	.short	0x0003
        /*0022*/ 	.short	0x0018
        /*0024*/ 	.byte	0x00, 0xf0, 0x11, 0x00


	//----- nvinfo : EIATTR_KPARAM_INFO
	.align		4
.L_15:
        /*0028*/ 	.byte	0x04, 0x17
        /*002a*/ 	.short	(.L_17 - .L_16)
.L_16:
        /*002c*/ 	.word	0x00000000
        /*0030*/ 	.short	0x0002
        /*0032*/ 	.short	0x0010
        /*0034*/ 	.byte	0x00, 0xf4, 0x21, 0x00


	//----- nvinfo : EIATTR_KPARAM_INFO
	.align		4
.L_17:
        /*0038*/ 	.byte	0x04, 0x17
        /*003a*/ 	.short	(.L_19 - .L_18)
.L_18:
        /*003c*/ 	.word	0x00000000
        /*0040*/ 	.short	0x0001
        /*0042*/ 	.short	0x0008
        /*0044*/ 	.byte	0x00, 0xf4, 0x21, 0x00


	//----- nvinfo : EIATTR_KPARAM_INFO
	.align		4
.L_19:
        /*0048*/ 	.byte	0x04, 0x17
        /*004a*/ 	.short	(.L_21 - .L_20)
.L_20:
        /*004c*/ 	.word	0x00000000
        /*0050*/ 	.short	0x0000
        /*0052*/ 	.short	0x0000
        /*0054*/ 	.byte	0x00, 0xf4, 0x21, 0x00


	//----- nvinfo : EIATTR_SPARSE_MMA_MASK
	.align		4
.L_21:
        /*0058*/ 	.byte	0x03, 0x50
        /*005a*/ 	.short	0x0000


	//----- nvinfo : EIATTR_MAXREG_COUNT
	.align		4
        /*005c*/ 	.byte	0x03, 0x1b
        /*005e*/ 	.short	0x00ff


	//----- nvinfo : EIATTR_COOP_GROUP_MASK_REGIDS
	.align		4
        /*0060*/ 	.byte	0x04, 0x29
        /*0062*/ 	.short	(.L_23 - .L_22)


	//   ....[0]....
.L_22:
        /*0064*/ 	.word	0xffffffff


	//   ....[1]....
        /*0068*/ 	.word	0xffffffff


	//   ....[2]....
        /*006c*/ 	.word	0xffffffff


	//   ....[3]....
        /*0070*/ 	.word	0xffffffff


	//   ....[4]....
        /*0074*/ 	.word	0xffffffff


	//   ....[5]....
        /*0078*/ 	.word	0xffffffff


	//----- nvinfo : EIATTR_COOP_GROUP_INSTR_OFFSETS
	.align		4
.L_23:
        /*007c*/ 	.byte	0x04, 0x28
        /*007e*/ 	.short	(.L_25 - .L_24)


	//   ....[0]....
.L_24:
        /*0080*/ 	.word	0x00000130


	//   ....[1]....
        /*0084*/ 	.word	0x00000160


	//   ....[2]....
        /*0088*/ 	.word	0x000001a0


	//   ....[3]....
        /*008c*/ 	.word	0x000001c0


	//   ....[4]....
        /*0090*/ 	.word	0x000001e0


	//   ....[5]....
        /*0094*/ 	.word	0x00000260


	//----- nvinfo : EIATTR_EXIT_INSTR_OFFSETS
	.align		4
.L_25:
        /*0098*/ 	.byte	0x04, 0x1c
        /*009a*/ 	.short	(.L_27 - .L_26)


	//   ....[0]....
.L_26:
        /*009c*/ 	.word	0x000003f0


	//   ....[1]....
        /*00a0*/ 	.word	0x00000410


	//----- nvinfo : EIATTR_REQNTID
	.align		4
.L_27:
        /*00a4*/ 	.byte	0x04, 0x10
        /*00a6*/ 	.short	(.L_29 - .L_28)
.L_28:
        /*00a8*/ 	.word	0x00000040
        /*00ac*/ 	.word	0x00000001
        /*00b0*/ 	.word	0x00000001


	//----- nvinfo : EIATTR_CBANK_PARAM_SIZE
	.align		4
.L_29:
        /*00b4*/ 	.byte	0x03, 0x19
        /*00b6*/ 	.short	0x0020


	//----- nvinfo : EIATTR_PARAM_CBANK
	.align		4
        /*00b8*/ 	.byte	0x04, 0x0a
        /*00ba*/ 	.short	(.L_31 - .L_30)
	.align		4
.L_30:
        /*00bc*/ 	.word	index@(.nv.constant0.triton_per_fused_clamp_min_div_linalg_vector_norm_1)
        /*00c0*/ 	.short	0x0210
        /*00c2*/ 	.short	0x0020


	//----- nvinfo : EIATTR_SW_WAR
	.align		4
.L_31:
        /*00c4*/ 	.byte	0x04, 0x36
        /*00c6*/ 	.short	(.L_33 - .L_32)
.L_32:
        /*00c8*/ 	.word	0x00000008
.L_33:


//--------------------- .nv.callgraph             --------------------------
	.section	.nv.callgraph,"",@"SHT_CUDA_CALLGRAPH"
	.align	4
	.sectionentsize	8
	.align		4
        /*0000*/ 	.word	0x00000000
	.align		4
        /*0004*/ 	.word	0xffffffff
	.align		4
        /*0008*/ 	.word	0x00000000
	.align		4
        /*000c*/ 	.word	0xfffffffe
	.align		4
        /*0010*/ 	.word	0x00000000
	.align		4
        /*0014*/ 	.word	0xfffffffd
	.align		4
        /*0018*/ 	.word	0x00000000
	.align		4
        /*001c*/ 	.word	0xfffffffc


//--------------------- .nv.constant4             --------------------------
	.section	.nv.constant4,"a",@progbits
	.align	8
	.align		8
.nv.constant4:
        /*0000*/ 	.dword	_$_str
	.align		8
        /*0008*/ 	.dword	_$_str_$_2


//--------------------- .text.triton_per_fused_clamp_min_div_linalg_vector_norm_1 --------------------------
	.section	.text.triton_per_fused_clamp_min_div_linalg_vector_norm_1,"ax",@progbits
	.sectionflags	@"SHF_BARRIERS=1"
	.align	128
        .global         triton_per_fused_clamp_min_div_linalg_vector_norm_1
        .type           triton_per_fused_clamp_min_div_linalg_vector_norm_1,@function
        .size           triton_per_fused_clamp_min_div_linalg_vector_norm_1,(.L_x_1 - triton_per_fused_clamp_min_div_linalg_vector_norm_1)
        .other          triton_per_fused_clamp_min_div_linalg_vector_norm_1,@"STO_CUDA_ENTRY STV_DEFAULT"
triton_per_fused_clamp_min_div_linalg_vector_norm_1:
.text.triton_per_fused_clamp_min_div_linalg_vector_norm_1:
[----:B------:R-:W0:Y:S02]  /*0000*/  LDC R1, c[0x0][0x28] ;  /* 0x00000a00ff017b82 */ /* 0x000e240000000800 */
[----:B------:R-:W1:Y:S01]  /*0010*/  S2R R13, SR_TID.X ;  /* 0x00000000000d7919 */ /* 0x000e620000002100 */
[----:B------:R-:W2:Y:S01]  /*0020*/  LDC.64 R6, c[0x0][0x218] ;  /* 0x00008600ff067b82 */ /* 0x000ea20000000a00 */
[----:B------:R-:W-:Y:S01]  /*0030*/  IMAD.MOV.U32 R4, RZ, RZ, RZ ;  /* 0x000000ffff047224 */ /* 0x000fe200078e00ff */
[----:B------:R-:W-:Y:S01]  /*0040*/  ULDC.64 UR6, c[0x0][0x208] ;  /* 0x0000820000067ab9 */ /* 0x000fe20000000a00 */
[----:B------:R-:W3:Y:S01]  /*0050*/  S2R R2, SR_CTAID.X ;  /* 0x0000000000027919 */ /* 0x000ee20000002500 */
[----:B-1----:R-:W-:Y:S02]  /*0060*/  LOP3.LUT R3, R13, 0x3f, RZ, 0xc0, !PT ;  /* 0x0000003f0d037812 */ /* 0x002fe400078ec0ff */
[----:B---3--:R-:W-:-:S03]  /*0070*/  ISETP.GE.AND P1, PT, R2, 0x4, PT ;  /* 0x000000040200780c */ /* 0x008fc60003f26270 */
[----:B------:R-:W-:-:S04]  /*0080*/  IMAD R0, R2, 0x40, R3 ;  /* 0x0000004002007824 */ /* 0x000fc800078e0203 */
[----:B--2---:R-:W-:-:S06]  /*0090*/  IMAD.WIDE R6, R0, 0x4, R6 ;  /* 0x0000000400067825 */ /* 0x004fcc00078e0206 */
[----:B------:R-:W2:Y:S01]  /*00a0*/  @!P1 LDG.E R4, desc[UR6][R6.64] ;  /* 0x0000000606049981 */ /* 0x000ea2000c1e1900 */
[----:B------:R-:W1:Y:S01]  /*00b0*/  S2UR UR5, SR_CgaCtaId ;  /* 0x00000000000579c3 */ /* 0x000e620000008800 */
[C---:B------:R-:W-:Y:S01]  /*00c0*/  LOP3.LUT P0, RZ, R13.reuse, 0x1f, RZ, 0xc0, !PT ;  /* 0x0000001f0dff7812 */ /* 0x040fe2000780c0ff */
[----:B------:R-:W-:Y:S01]  /*00d0*/  UMOV UR4, 0x400 ;  /* 0x0000040000047882 */ /* 0x000fe20000000000 */
[----:B------:R-:W-:Y:S01]  /*00e0*/  ISETP.GE.AND P2, PT, R13, 0x2, PT ;  /* 0x000000020d00780c */ /* 0x000fe20003f46270 */
[----:B-1----:R-:W-:Y:S01]  /*00f0*/  UPRMT UR4, UR5, 0x654, UR4 ;  /* 0x0000065405047896 */ /* 0x002fe20008000004 */
[----:B--2---:R-:W-:-:S05]  /*0100*/  SEL R4, R4, RZ, !P1 ;  /* 0x000000ff04047207 */ /* 0x004fca0004800000 */
[----:B------:R-:W-:-:S05]  /*0110*/  FMUL R5, R4, R4 ;  /* 0x0000000404057220 */ /* 0x000fca0000400000 */
[----:B------:R-:W-:-:S05]  /*0120*/  FSEL R5, R5, RZ, !P1 ;  /* 0x000000ff05057208 */ /* 0x000fca0004800000 */
[----:B------:R-:W1:Y:S02]  /*0130*/  SHFL.BFLY PT, R8, R5, 0x10, 0x1f ;  /* 0x0e001f0005087f89 */ /* 0x000e6400000e0000 */
[----:B-1----:R-:W-:Y:S01]  /*0140*/  FADD R8, R5, R8 ;  /* 0x0000000805087221 */ /* 0x002fe20000000000 */
[----:B------:R-:W-:-:S04]  /*0150*/  SHF.R.U32.HI R5, RZ, 0x3, R13 ;  /* 0x00000003ff057819 */ /* 0x000fc8000001160d */
[----:B------:R-:W1:Y:S01]  /*0160*/  SHFL.BFLY PT, R9, R8, 0x8, 0x1f ;  /* 0x0d001f0008097f89 */ /* 0x000e6200000e0000 */
[----:B------:R-:W-:Y:S01]  /*0170*/  LOP3.LUT R5, R5, 0x4, RZ, 0xc0, !PT ;  /* 0x0000000405057812 */ /* 0x000fe200078ec0ff */
[----:B-1----:R-:W-:Y:S01]  /*0180*/  FADD R9, R8, R9 ;  /* 0x0000000908097221 */ /* 0x002fe20000000000 */
[----:B------:R-:W-:-:S04]  /*0190*/  LEA R8, R13, UR4, 0x2 ;  /* 0x000000040d087c11 */ /* 0x000fc8000f8e10ff */
[----:B------:R-:W1:Y:S02]  /*01a0*/  SHFL.BFLY PT, R10, R9, 0x4, 0x1f ;  /* 0x0c801f00090a7f89 */ /* 0x000e6400000e0000 */
[----:B-1----:R-:W-:-:S05]  /*01b0*/  FADD R10, R9, R10 ;  /* 0x0000000a090a7221 */ /* 0x002fca0000000000 */
[----:B------:R-:W1:Y:S02]  /*01c0*/  SHFL.BFLY PT, R11, R10, 0x2, 0x1f ;  /* 0x0c401f000a0b7f89 */ /* 0x000e6400000e0000 */
[----:B-1----:R-:W-:-:S05]  /*01d0*/  FADD R11, R10, R11 ;  /* 0x0000000b0a0b7221 */ /* 0x002fca0000000000 */
[----:B------:R-:W1:Y:S02]  /*01e0*/  SHFL.BFLY PT, R6, R11, 0x1, 0x1f ;  /* 0x0c201f000b067f89 */ /* 0x000e6400000e0000 */
[----:B-1----:R-:W-:Y:S01]  /*01f0*/  FADD R14, R11, R6 ;  /* 0x000000060b0e7221 */ /* 0x002fe20000000000 */
[----:B------:R-:W-:-:S04]  /*0200*/  LOP3.LUT R6, R13, 0x1, RZ, 0xc0, !PT ;  /* 0x000000010d067812 */ /* 0x000fc800078ec0ff */
[----:B------:R-:W-:Y:S01]  /*0210*/  @!P0 STS [R5+UR4], R14 ;  /* 0x0000000e05008988 */ /* 0x000fe20008000804 */
[----:B------:R-:W-:Y:S01]  /*0220*/  BAR.SYNC.DEFER_BLOCKING 0x0 ;  /* 0x0000000000007b1d */ /* 0x000fe20000010000 */
[----:B------:R-:W-:-:S04]  /*0230*/  ISETP.NE.U32.AND P0, PT, R6, 0x1, PT ;  /* 0x000000010600780c */ /* 0x000fc80003f05070 */
[----:B------:R-:W-:Y:S01]  /*0240*/  ISETP.LT.AND P0, PT, R13, 0x2, P0 ;  /* 0x000000020d00780c */ /* 0x000fe20000701270 */
[----:B------:R-:W1:Y:S04]  /*0250*/  @!P2 LDS R12, [R8] ;  /* 0x00000000080ca984 */ /* 0x000e680000000800 */
[----:B-1----:R-:W1:Y:S02]  /*0260*/  SHFL.BFLY PT, R7, R12, 0x1, 0x1f ;  /* 0x0c201f000c077f89 */ /* 0x002e6400000e0000 */
[----:B-1----:R-:W-:-:S06]  /*0270*/  FADD R9, R12, R7 ;  /* 0x000000070c097221 */ /* 0x002fcc0000000000 */
[----:B------:R1:W-:Y:S01]  /*0280*/  @P0 STS [R8], R9 ;  /* 0x0000000908000388 */ /* 0x0003e20000000800 */
[----:B------:R-:W-:Y:S08]  /*0290*/  BAR.SYNC.DEFER_BLOCKING 0x0 ;  /* 0x0000000000007b1d */ /* 0x000ff00000010000 */
[----:B-1----:R-:W1:Y:S01]  /*02a0*/  LDC.64 R8, c[0x0][0x220] ;  /* 0x00008800ff087b82 */ /* 0x002e620000000a00 */
[----:B------:R-:W2:Y:S02]  /*02b0*/  LDS R10, [UR4] ;  /* 0x00000004ff0a7984 */ /* 0x000ea40008000800 */
[----:B--2---:R-:W2:Y:S05]  /*02c0*/  MUFU.SQRT R5, R10 ;  /* 0x0000000a00057308 */ /* 0x004eaa0000002000 */
[----:B------:R-:W-:Y:S01]  /*02d0*/  BAR.SYNC.DEFER_BLOCKING 0x0 ;  /* 0x0000000000007b1d */ /* 0x000fe20000010000 */
[----:B--2---:R-:W-:-:S02]  /*02e0*/  FSETP.NAN.AND P2, PT, R5, R5, PT ;  /* 0x000000050500720b */ /* 0x004fc40003f48000 */
[C---:B------:R-:W-:Y:S02]  /*02f0*/  FSETP.GT.AND P0, PT, R5.reuse, 9.9999999600419720025e-13, PT ;  /* 0x2b8cbccc0500780b */ /* 0x040fe40003f04000 */
[----:B------:R-:W-:Y:S02]  /*0300*/  FSEL R6, R5, 9.9999999600419720025e-13, P2 ;  /* 0x2b8cbccc05067808 */ /* 0x000fe40001000000 */
[----:B------:R-:W-:Y:S02]  /*0310*/  ISETP.EQ.AND P2, PT, R3, RZ, !P1 ;  /* 0x000000ff0300720c */ /* 0x000fe40004f42270 */
[----:B------:R-:W-:Y:S02]  /*0320*/  FSEL R11, R5, R6, P0 ;  /* 0x00000006050b7208 */ /* 0x000fe40000000000 */
[----:B------:R-:W2:Y:S02]  /*0330*/  LDC.64 R6, c[0x0][0x210] ;  /* 0x00008400ff067b82 */ /* 0x000ea40000000a00 */
[----:B------:R-:W-:-:S02]  /*0340*/  FSETP.GT.AND P0, PT, R11, 8.50705917302346158658e+37, PT ;  /* 0x7e8000000b00780b */ /* 0x000fc40003f04000 */
[----:B------:R-:W-:-:S11]  /*0350*/  FSETP.GEU.AND P3, PT, R11, 1.175494350822287508e-38, PT ;  /* 0x008000000b00780b */ /* 0x000fd60003f6e000 */
[----:B------:R-:W-:Y:S01]  /*0360*/  @P0 FMUL R11, R11, 0.25 ;  /* 0x3e8000000b0b0820 */ /* 0x000fe20000400000 */
[----:B------:R-:W-:-:S03]  /*0370*/  @P0 FMUL R4, R4, 0.25 ;  /* 0x3e80000004040820 */ /* 0x000fc60000400000 */
[----:B------:R-:W-:Y:S01]  /*0380*/  @!P3 FMUL R11, R11, 16777216 ;  /* 0x4b8000000b0bb820 */ /* 0x000fe20000400000 */
[----:B------:R-:W-:Y:S01]  /*0390*/  @!P3 FMUL R4, R4, 16777216 ;  /* 0x4b8000000404b820 */ /* 0x000fe20000400000 */
[----:B--2---:R-:W-:-:S04]  /*03a0*/  IMAD.WIDE R2, R2, 0x4, R6 ;  /* 0x0000000402027825 */ /* 0x004fc800078e0206 */
[----:B------:R-:W2:Y:S01]  /*03b0*/  MUFU.RCP R11, R11 ;  /* 0x0000000b000b7308 */ /* 0x000ea20000001000 */
[----:B-1----:R-:W-:Y:S01]  /*03c0*/  IMAD.WIDE R6, R0, 0x4, R8 ;  /* 0x0000000400067825 */ /* 0x002fe200078e0208 */
[----:B------:R1:W-:Y:S03]  /*03d0*/  @P2 STG.E desc[UR6][R2.64], R5 ;  /* 0x0000000502002986 */ /* 0x0003e6000c101906 */
[----:B--2---:R-:W-:Y:S01]  /*03e0*/  FMUL R9, R11, R4 ;  /* 0x000000040b097220 */ /* 0x004fe20000400000 */
[----:B-1----:R-:W-:Y:S06]  /*03f0*/  @P1 EXIT ;  /* 0x000000000000194d */ /* 0x002fec0003800000 */
[----:B------:R-:W-:Y:S01]  /*0400*/  STG.E desc[UR6][R6.64], R9 ;  /* 0x0000000906007986 */ /* 0x000fe2000c101906 */
[----:B------:R-:W-:Y:S05]  /*0410*/  EXIT ;  /* 0x000000000000794d */ /* 0x000fea0003800000 */
.L_x_0:
[----:B------:R-:W-:-:S00]  /*0420*/  BRA `(.L_x_0) ;  /* 0xfffffffc00fc7947 */ /* 0x000fc0000383ffff */
[----:B------:R-:W-:-:S00]  /*0430*/  NOP ;  /* 0x0000000000007918 */ /* 0x000fc00000000000 */
        /* <DEDUP_REMOVED lines=12> */
.L_x_1:


//--------------------- .nv.global.init           --------------------------
	.section	.nv.global.init,"aw",@progbits
.nv.global.init:
	.type		_$_str,@object
	.size		_$_str,(_$_str_$_2 - _$_str)
_$_str:
        /*0000*/ 	.byte	0x5f, 0x5f, 0x43, 0x55, 0x44, 0x41, 0x5f, 0x46, 0x54, 0x5a, 0x00
	.type		_$_str_$_2,@object
	.size		_$_str_$_2,(.L_1 - _$_str_$_2)
_$_str_$_2:
        /*000b*/ 	.byte	0x5f, 0x5f, 0x43, 0x55, 0x44, 0x41, 0x5f, 0x50, 0x52, 0x45, 0x43, 0x5f, 0x53, 0x51, 0x52, 0x54
        /*001b*/ 	.byte	0x00
.L_1:


//--------------------- .nv.shared.triton_per_fused_clamp_min_div_linalg_vector_norm_1 --------------------------
	.section	.nv.shared.triton_per_fused_clamp_min_div_linalg_vector_norm_1,"aw",@nobits
	.sectionflags	@""
	.align	16
	.zero		1024


//--------------------- .nv.constant0.triton_per_fused_clamp_min_div_linalg_vector_norm_1 --------------------------
	.section	.nv.constant0.triton_per_fused_clamp_min_div_linalg_vector_norm_1,"a",@progbits
	.sectionflags	@""
	.align	4
.nv.constant0.triton_per_fused_clamp_min_div_linalg_vector_norm_1:
	.zero		560
